//
// Generated by NVIDIA NVVM Compiler
//
// Compiler Build ID: CL-36424714
// Cuda compilation tools, release 13.0, V13.0.88
// Based on NVVM 20.0.0
//

.version 9.0
.target sm_100
.address_size 64

	// .globl	_Z21insertion_sort_kernelPfi
.extern .shared .align 16 .b8 shared_counts[];

.visible .entry _Z21insertion_sort_kernelPfi(
	.param .u64 .ptr .align 1 _Z21insertion_sort_kernelPfi_param_0,
	.param .u32 _Z21insertion_sort_kernelPfi_param_1
)
{
	.reg .pred 	%p<7>;
	.reg .b32 	%r<17>;
	.reg .b32 	%f<3>;
	.reg .b64 	%rd<9>;

	ld.param.u64 	%rd3, [_Z21insertion_sort_kernelPfi_param_0];
	ld.param.u32 	%r6, [_Z21insertion_sort_kernelPfi_param_1];
	cvta.to.global.u64 	%rd1, %rd3;
	mov.u32 	%r7, %tid.x;
	mov.u32 	%r8, %ctaid.x;
	mov.u32 	%r9, %ntid.x;
	mul.lo.s32 	%r10, %r9, %r8;
	neg.s32 	%r11, %r10;
	setp.ne.s32 	%p1, %r7, %r11;
	setp.lt.s32 	%p2, %r6, 2;
	or.pred  	%p3, %p1, %p2;
	@%p3 bra 	$L__BB0_6;
	mov.b32 	%r14, 1;
$L__BB0_2:
	mul.wide.u32 	%rd4, %r14, 4;
	add.s64 	%rd5, %rd1, %rd4;
	ld.global.f32 	%f1, [%rd5];
	mov.u32 	%r15, %r14;
$L__BB0_3:
	add.s32 	%r3, %r15, -1;
	mul.wide.u32 	%rd6, %r3, 4;
	add.s64 	%rd2, %rd1, %rd6;
	ld.global.f32 	%f2, [%rd2];
	setp.leu.f32 	%p4, %f2, %f1;
	mov.u32 	%r16, %r15;
	@%p4 bra 	$L__BB0_5;
	st.global.f32 	[%rd2+4], %f2;
	setp.gt.s32 	%p5, %r15, 1;
	mov.b32 	%r16, 0;
	mov.u32 	%r15, %r3;
	@%p5 bra 	$L__BB0_3;
$L__BB0_5:
	mul.wide.s32 	%rd7, %r16, 4;
	add.s64 	%rd8, %rd1, %rd7;
	st.global.f32 	[%rd8], %f1;
	add.s32 	%r14, %r14, 1;
	setp.ne.s32 	%p6, %r14, %r6;
	@%p6 bra 	$L__BB0_2;
$L__BB0_6:
	ret;

}
	// .globl	_Z17bitonic_sort_stepPfiii
.visible .entry _Z17bitonic_sort_stepPfiii(
	.param .u64 .ptr .align 1 _Z17bitonic_sort_stepPfiii_param_0,
	.param .u32 _Z17bitonic_sort_stepPfiii_param_1,
	.param .u32 _Z17bitonic_sort_stepPfiii_param_2,
	.param .u32 _Z17bitonic_sort_stepPfiii_param_3
)
{
	.reg .pred 	%p<6>;
	.reg .b32 	%r<10>;
	.reg .b32 	%f<5>;
	.reg .b64 	%rd<11>;

	ld.param.u64 	%rd6, [_Z17bitonic_sort_stepPfiii_param_0];
	ld.param.u32 	%r5, [_Z17bitonic_sort_stepPfiii_param_1];
	ld.param.u32 	%r3, [_Z17bitonic_sort_stepPfiii_param_2];
	ld.param.u32 	%r4, [_Z17bitonic_sort_stepPfiii_param_3];
	cvta.to.global.u64 	%rd1, %rd6;
	mov.u32 	%r6, %tid.x;
	mov.u32 	%r7, %ctaid.x;
	mov.u32 	%r8, %ntid.x;
	mad.lo.s32 	%r1, %r7, %r8, %r6;
	setp.ge.s32 	%p1, %r1, %r5;
	@%p1 bra 	$L__BB1_7;
	xor.b32  	%r2, %r4, %r1;
	setp.le.s32 	%p2, %r2, %r1;
	@%p2 bra 	$L__BB1_7;
	and.b32  	%r9, %r3, %r1;
	setp.ne.s32 	%p3, %r9, 0;
	@%p3 bra 	$L__BB1_5;
	mul.wide.s32 	%rd9, %r1, 4;
	add.s64 	%rd2, %rd1, %rd9;
	ld.global.f32 	%f1, [%rd2];
	mul.wide.s32 	%rd10, %r2, 4;
	add.s64 	%rd3, %rd1, %rd10;
	ld.global.f32 	%f2, [%rd3];
	setp.leu.f32 	%p5, %f1, %f2;
	@%p5 bra 	$L__BB1_7;
	st.global.f32 	[%rd2], %f2;
	st.global.f32 	[%rd3], %f1;
	bra.uni 	$L__BB1_7;
$L__BB1_5:
	mul.wide.s32 	%rd7, %r1, 4;
	add.s64 	%rd4, %rd1, %rd7;
	ld.global.f32 	%f3, [%rd4];
	mul.wide.s32 	%rd8, %r2, 4;
	add.s64 	%rd5, %rd1, %rd8;
	ld.global.f32 	%f4, [%rd5];
	setp.geu.f32 	%p4, %f3, %f4;
	@%p4 bra 	$L__BB1_7;
	st.global.f32 	[%rd4], %f4;
	st.global.f32 	[%rd5], %f3;
$L__BB1_7:
	ret;

}
	// .globl	_Z16partition_kernelPfPiS0_fi
.visible .entry _Z16partition_kernelPfPiS0_fi(
	.param .u64 .ptr .align 1 _Z16partition_kernelPfPiS0_fi_param_0,
	.param .u64 .ptr .align 1 _Z16partition_kernelPfPiS0_fi_param_1,
	.param .u64 .ptr .align 1 _Z16partition_kernelPfPiS0_fi_param_2,
	.param .f32 _Z16partition_kernelPfPiS0_fi_param_3,
	.param .u32 _Z16partition_kernelPfPiS0_fi_param_4
)
{
	.reg .pred 	%p<7>;
	.reg .b32 	%r<31>;
	.reg .b32 	%f<3>;
	.reg .b64 	%rd<9>;

	ld.param.u64 	%rd1, [_Z16partition_kernelPfPiS0_fi_param_0];
	ld.param.u64 	%rd2, [_Z16partition_kernelPfPiS0_fi_param_1];
	ld.param.u64 	%rd3, [_Z16partition_kernelPfPiS0_fi_param_2];
	ld.param.f32 	%f1, [_Z16partition_kernelPfPiS0_fi_param_3];
	ld.param.u32 	%r9, [_Z16partition_kernelPfPiS0_fi_param_4];
	mov.u32 	%r30, %ntid.x;
	shl.b32 	%r10, %r30, 2;
	mov.u32 	%r11, shared_counts;
	add.s32 	%r2, %r11, %r10;
	mov.u32 	%r3, %tid.x;
	mov.u32 	%r12, %ctaid.x;
	mad.lo.s32 	%r4, %r12, %r30, %r3;
	shl.b32 	%r13, %r3, 2;
	add.s32 	%r5, %r11, %r13;
	mov.b32 	%r14, 0;
	st.shared.u32 	[%r5], %r14;
	add.s32 	%r6, %r2, %r13;
	st.shared.u32 	[%r6], %r14;
	setp.ge.s32 	%p1, %r4, %r9;
	@%p1 bra 	$L__BB2_4;
	cvta.to.global.u64 	%rd4, %rd1;
	mul.wide.s32 	%rd5, %r4, 4;
	add.s64 	%rd6, %rd4, %rd5;
	ld.global.f32 	%f2, [%rd6];
	setp.gtu.f32 	%p2, %f2, %f1;
	@%p2 bra 	$L__BB2_3;
	mov.b32 	%r15, 1;
	st.shared.u32 	[%r5], %r15;
	bra.uni 	$L__BB2_4;
$L__BB2_3:
	mov.b32 	%r16, 1;
	st.shared.u32 	[%r6], %r16;
$L__BB2_4:
	bar.sync 	0;
	setp.lt.u32 	%p3, %r30, 2;
	@%p3 bra 	$L__BB2_8;
$L__BB2_5:
	shr.u32 	%r8, %r30, 1;
	setp.ge.u32 	%p4, %r3, %r8;
	@%p4 bra 	$L__BB2_7;
	shl.b32 	%r17, %r8, 2;
	add.s32 	%r18, %r5, %r17;
	ld.shared.u32 	%r19, [%r18];
	ld.shared.u32 	%r20, [%r5];
	add.s32 	%r21, %r20, %r19;
	st.shared.u32 	[%r5], %r21;
	add.s32 	%r22, %r6, %r17;
	ld.shared.u32 	%r23, [%r22];
	ld.shared.u32 	%r24, [%r6];
	add.s32 	%r25, %r24, %r23;
	st.shared.u32 	[%r6], %r25;
$L__BB2_7:
	bar.sync 	0;
	setp.gt.u32 	%p5, %r30, 3;
	mov.u32 	%r30, %r8;
	@%p5 bra 	$L__BB2_5;
$L__BB2_8:
	setp.ne.s32 	%p6, %r3, 0;
	@%p6 bra 	$L__BB2_10;
	ld.shared.u32 	%r26, [shared_counts];
	cvta.to.global.u64 	%rd7, %rd2;
	atom.global.add.u32 	%r27, [%rd7], %r26;
	ld.shared.u32 	%r28, [%r2];
	cvta.to.global.u64 	%rd8, %rd3;
	atom.global.add.u32 	%r29, [%rd8], %r28;
$L__BB2_10:
	ret;

}


// ===== COMPILED SASS (sm_100) =====

	.target	sm_100

	.elftype	@"ET_EXEC"


//--------------------- .note.nv.tkinfo           --------------------------
	.section	.note.nv.tkinfo,"",@"SHT_NOTE"
	.sectionflags	@"SHF_NOTE_NV_TKINFO"
	.tkinfo
        /*0018*/ 	.word	0x00000002
        /*0030*/ 	.string	""
        /*0030*/ 	.string	"ptxas"
        /*0030*/ 	.string	"Cuda compilation tools, release 13.0, V13.0.88"
        /*0030*/ 	.string	"Build cuda_13.0.r13.0/compiler.36424714_0"
        /*0030*/ 	.string	"-arch sm_100 -m 64 "



//--------------------- .note.nv.cuinfo           --------------------------
	.section	.note.nv.cuinfo,"",@"SHT_NOTE"
	.sectionflags	@"SHF_NOTE_NV_CUINFO"
        /*0018*/ 	.short	0x0002
        /*001a*/ 	.short	0x0064
        /*001c*/ 	.short	0x0082
	.zero		2


//--------------------- .nv.info                  --------------------------
	.section	.nv.info,"",@"SHT_CUDA_INFO"
	.align	4


	//----- nvinfo : EIATTR_REGCOUNT
	.align		4
        /*0000*/ 	.byte	0x04, 0x2f
        /*0002*/ 	.short	(.L_1 - .L_0)
	.align		4
.L_0:
        /*0004*/ 	.word	index@(_Z21insertion_sort_kernelPfi)
        /*0008*/ 	.word	0x0000000e


	//----- nvinfo : EIATTR_FRAME_SIZE
	.align		4
.L_1:
        /*000c*/ 	.byte	0x04, 0x11
        /*000e*/ 	.short	(.L_3 - .L_2)
	.align		4
.L_2:
        /*0010*/ 	.word	index@(_Z21insertion_sort_kernelPfi)
        /*0014*/ 	.word	0x00000000


	//----- nvinfo : EIATTR_REGCOUNT
	.align		4
.L_3:
        /*0018*/ 	.byte	0x04, 0x2f
        /*001a*/ 	.short	(.L_5 - .L_4)
	.align		4
.L_4:
        /*001c*/ 	.word	index@(_Z17bitonic_sort_stepPfiii)
        /*0020*/ 	.word	0x0000000c


	//----- nvinfo : EIATTR_FRAME_SIZE
	.align		4
.L_5:
        /*0024*/ 	.byte	0x04, 0x11
        /*0026*/ 	.short	(.L_7 - .L_6)
	.align		4
.L_6:
        /*0028*/ 	.word	index@(_Z17bitonic_sort_stepPfiii)
        /*002c*/ 	.word	0x00000000


	//----- nvinfo : EIATTR_REGCOUNT
	.align		4
.L_7:
        /*0030*/ 	.byte	0x04, 0x2f
        /*0032*/ 	.short	(.L_9 - .L_8)
	.align		4
.L_8:
        /*0034*/ 	.word	index@(_Z16partition_kernelPfPiS0_fi)
        /*0038*/ 	.word	0x0000000e


	//----- nvinfo : EIATTR_FRAME_SIZE
	.align		4
.L_9:
        /*003c*/ 	.byte	0x04, 0x11
        /*003e*/ 	.short	(.L_11 - .L_10)
	.align		4
.L_10:
        /*0040*/ 	.word	index@(_Z16partition_kernelPfPiS0_fi)
        /*0044*/ 	.word	0x00000000


	//----- nvinfo : EIATTR_MIN_STACK_SIZE
	.align		4
.L_11:
        /*0048*/ 	.byte	0x04, 0x12
        /*004a*/ 	.short	(.L_13 - .L_12)
	.align		4
.L_12:
        /*004c*/ 	.word	index@(_Z16partition_kernelPfPiS0_fi)
        /*0050*/ 	.word	0x00000000


	//----- nvinfo : EIATTR_MIN_STACK_SIZE
	.align		4
.L_13:
        /*0054*/ 	.byte	0x04, 0x12
        /*0056*/ 	.short	(.L_15 - .L_14)
	.align		4
.L_14:
        /*0058*/ 	.word	index@(_Z17bitonic_sort_stepPfiii)
        /*005c*/ 	.word	0x00000000


	//----- nvinfo : EIATTR_MIN_STACK_SIZE
	.align		4
.L_15:
        /*0060*/ 	.byte	0x04, 0x12
        /*0062*/ 	.short	(.L_17 - .L_16)
	.align		4
.L_16:
        /*0064*/ 	.word	index@(_Z21insertion_sort_kernelPfi)
        /*0068*/ 	.word	0x00000000
.L_17:


//--------------------- .nv.compat                --------------------------
	.section	.nv.compat,"",@"SHT_CUDA_COMPAT_INFO"
	.align	4
        /*0000*/ 	.byte	0x02, 0x09, 0x00, 0x00, 0x02, 0x02, 0x01, 0x00, 0x02, 0x05, 0x05, 0x00, 0x03, 0x07, 0x01, 0x01
        /*0010*/ 	.byte	0x02, 0x03, 0x00, 0x00, 0x02, 0x06, 0x01, 0x00, 0x04, 0x0b, 0x08, 0x00, 0x09, 0x00, 0x00, 0x00
        /*0020*/ 	.byte	0x00, 0x00, 0x00, 0x00


//--------------------- .nv.info._Z16partition_kernelPfPiS0_fi --------------------------
	.section	.nv.info._Z16partition_kernelPfPiS0_fi,"",@"SHT_CUDA_INFO"
	.sectionflags	@""
	.align	4


	//----- nvinfo : EIATTR_CUDA_API_VERSION
	.align		4
        /*0000*/ 	.byte	0x04, 0x37
        /*0002*/ 	.short	(.L_19 - .L_18)
.L_18:
        /*0004*/ 	.word	0x00000082


	//----- nvinfo : EIATTR_KPARAM_INFO
	.align		4
.L_19:
        /*0008*/ 	.byte	0x04, 0x17
        /*000a*/ 	.short	(.L_21 - .L_20)
.L_20:
        /*000c*/ 	.word	0x00000000
        /*0010*/ 	.short	0x0004
        /*0012*/ 	.short	0x001c
        /*0014*/ 	.byte	0x00, 0xf0, 0x11, 0x00


	//----- nvinfo : EIATTR_KPARAM_INFO
	.align		4
.L_21:
        /*0018*/ 	.byte	0x04, 0x17
        /*001a*/ 	.short	(.L_23 - .L_22)
.L_22:
        /*001c*/ 	.word	0x00000000
        /*0020*/ 	.short	0x0003
        /*0022*/ 	.short	0x0018
        /*0024*/ 	.byte	0x00, 0xf0, 0x11, 0x00


	//----- nvinfo : EIATTR_KPARAM_INFO
	.align		4
.L_23:
        /*0028*/ 	.byte	0x04, 0x17
        /*002a*/ 	.short	(.L_25 - .L_24)
.L_24:
        /*002c*/ 	.word	0x00000000
        /*0030*/ 	.short	0x0002
        /*0032*/ 	.short	0x0010
        /*0034*/ 	.byte	0x00, 0xf5, 0x21, 0x00


	//----- nvinfo : EIATTR_KPARAM_INFO
	.align		4
.L_25:
        /*0038*/ 	.byte	0x04, 0x17
        /*003a*/ 	.short	(.L_27 - .L_26)
.L_26:
        /*003c*/ 	.word	0x00000000
        /*0040*/ 	.short	0x0001
        /*0042*/ 	.short	0x0008
        /*0044*/ 	.byte	0x00, 0xf5, 0x21, 0x00


	//----- nvinfo : EIATTR_KPARAM_INFO
	.align		4
.L_27:
        /*0048*/ 	.byte	0x04, 0x17
        /*004a*/ 	.short	(.L_29 - .L_28)
.L_28:
        /*004c*/ 	.word	0x00000000
        /*0050*/ 	.short	0x0000
        /*0052*/ 	.short	0x0000
        /*0054*/ 	.byte	0x00, 0xf5, 0x21, 0x00


	//----- nvinfo : EIATTR_SPARSE_MMA_MASK
	.align		4
.L_29:
        /*0058*/ 	.byte	0x03, 0x50
        /*005a*/ 	.short	0x0000


	//----- nvinfo : EIATTR_MAXREG_COUNT
	.align		4
        /*005c*/ 	.byte	0x03, 0x1b
        /*005e*/ 	.short	0x00ff


	//----- nvinfo : EIATTR_NUM_BARRIERS
	.align		4
        /*0060*/ 	.byte	0x02, 0x4c
        /*0062*/ 	.byte	0x01
	.zero		1


	//----- nvinfo : EIATTR_MERCURY_ISA_VERSION
	.align		4
        /*0064*/ 	.byte	0x03, 0x5f
        /*0066*/ 	.short	0x0101


	//----- nvinfo : EIATTR_VRC_CTA_INIT_COUNT
	.align		4
        /*0068*/ 	.byte	0x02, 0x4a
	.zero		1
	.zero		1


	//----- nvinfo : EIATTR_EXIT_INSTR_OFFSETS
	.align		4
        /*006c*/ 	.byte	0x04, 0x1c
        /*006e*/ 	.short	(.L_31 - .L_30)


	//   ....[0]....
.L_30:
        /*0070*/ 	.word	0x00000330


	//   ....[1]....
        /*0074*/ 	.word	0x000003d0


	//----- nvinfo : EIATTR_CRS_STACK_SIZE
	.align		4
.L_31:
        /*0078*/ 	.byte	0x04, 0x1e
        /*007a*/ 	.short	(.L_33 - .L_32)
.L_32:
        /*007c*/ 	.word	0x00000000


	//----- nvinfo : EIATTR_CBANK_PARAM_SIZE
	.align		4
.L_33:
        /*0080*/ 	.byte	0x03, 0x19
        /*0082*/ 	.short	0x0020


	//----- nvinfo : EIATTR_PARAM_CBANK
	.align		4
        /*0084*/ 	.byte	0x04, 0x0a
        /*0086*/ 	.short	(.L_35 - .L_34)
	.align		4
.L_34:
        /*0088*/ 	.word	index@(.nv.constant0._Z16partition_kernelPfPiS0_fi)
        /*008c*/ 	.short	0x0380
        /*008e*/ 	.short	0x0020


	//----- nvinfo : EIATTR_SW_WAR
	.align		4
.L_35:
        /*0090*/ 	.byte	0x04, 0x36
        /*0092*/ 	.short	(.L_37 - .L_36)
.L_36:
        /*0094*/ 	.word	0x00000008
.L_37:


//--------------------- .nv.info._Z17bitonic_sort_stepPfiii --------------------------
	.section	.nv.info._Z17bitonic_sort_stepPfiii,"",@"SHT_CUDA_INFO"
	.sectionflags	@""
	.align	4


	//----- nvinfo : EIATTR_CUDA_API_VERSION
	.align		4
        /*0000*/ 	.byte	0x04, 0x37
        /*0002*/ 	.short	(.L_39 - .L_38)
.L_38:
        /*0004*/ 	.word	0x00000082


	//----- nvinfo : EIATTR_KPARAM_INFO
	.align		4
.L_39:
        /*0008*/ 	.byte	0x04, 0x17
        /*000a*/ 	.short	(.L_41 - .L_40)
.L_40:
        /*000c*/ 	.word	0x00000000
        /*0010*/ 	.short	0x0003
        /*0012*/ 	.short	0x0010
        /*0014*/ 	.byte	0x00, 0xf0, 0x11, 0x00


	//----- nvinfo : EIATTR_KPARAM_INFO
	.align		4
.L_41:
        /*0018*/ 	.byte	0x04, 0x17
        /*001a*/ 	.short	(.L_43 - .L_42)
.L_42:
        /*001c*/ 	.word	0x00000000
        /*0020*/ 	.short	0x0002
        /*0022*/ 	.short	0x000c
        /*0024*/ 	.byte	0x00, 0xf0, 0x11, 0x00


	//----- nvinfo : EIATTR_KPARAM_INFO
	.align		4
.L_43:
        /*0028*/ 	.byte	0x04, 0x17
        /*002a*/ 	.short	(.L_45 - .L_44)
.L_44:
        /*002c*/ 	.word	0x00000000
        /*0030*/ 	.short	0x0001
        /*0032*/ 	.short	0x0008
        /*0034*/ 	.byte	0x00, 0xf0, 0x11, 0x00


	//----- nvinfo : EIATTR_KPARAM_INFO
	.align		4
.L_45:
        /*0038*/ 	.byte	0x04, 0x17
        /*003a*/ 	.short	(.L_47 - .L_46)
.L_46:
        /*003c*/ 	.word	0x00000000
        /*0040*/ 	.short	0x0000
        /*0042*/ 	.short	0x0000
        /*0044*/ 	.byte	0x00, 0xf5, 0x21, 0x00


	//----- nvinfo : EIATTR_SPARSE_MMA_MASK
	.align		4
.L_47:
        /*0048*/ 	.byte	0x03, 0x50
        /*004a*/ 	.short	0x0000


	//----- nvinfo : EIATTR_MAXREG_COUNT
	.align		4
        /*004c*/ 	.byte	0x03, 0x1b
        /*004e*/ 	.short	0x00ff


	//----- nvinfo : EIATTR_MERCURY_ISA_VERSION
	.align		4
        /*0050*/ 	.byte	0x03, 0x5f
        /*0052*/ 	.short	0x0101


	//----- nvinfo : EIATTR_VRC_CTA_INIT_COUNT
	.align		4
        /*0054*/ 	.byte	0x02, 0x4a
	.zero		1
	.zero		1


	//----- nvinfo : EIATTR_EXIT_INSTR_OFFSETS
	.align		4
        /*0058*/ 	.byte	0x04, 0x1c
        /*005a*/ 	.short	(.L_49 - .L_48)


	//   ....[0]....
.L_48:
        /*005c*/ 	.word	0x00000070


	//   ....[1]....
        /*0060*/ 	.word	0x000000b0


	//   ....[2]....
        /*0064*/ 	.word	0x00000160


	//   ....[3]....
        /*0068*/ 	.word	0x00000190


	//   ....[4]....
        /*006c*/ 	.word	0x00000200


	//   ....[5]....
        /*0070*/ 	.word	0x00000230


	//----- nvinfo : EIATTR_CRS_STACK_SIZE
	.align		4
.L_49:
        /*0074*/ 	.byte	0x04, 0x1e
        /*0076*/ 	.short	(.L_51 - .L_50)
.L_50:
        /*0078*/ 	.word	0x00000000


	//----- nvinfo : EIATTR_CBANK_PARAM_SIZE
	.align		4
.L_51:
        /*007c*/ 	.byte	0x03, 0x19
        /*007e*/ 	.short	0x0014


	//----- nvinfo : EIATTR_PARAM_CBANK
	.align		4
        /*0080*/ 	.byte	0x04, 0x0a
        /*0082*/ 	.short	(.L_53 - .L_52)
	.align		4
.L_52:
        /*0084*/ 	.word	index@(.nv.constant0._Z17bitonic_sort_stepPfiii)
        /*0088*/ 	.short	0x0380
        /*008a*/ 	.short	0x0014


	//----- nvinfo : EIATTR_SW_WAR
	.align		4
.L_53:
        /*008c*/ 	.byte	0x04, 0x36
        /*008e*/ 	.short	(.L_55 - .L_54)
.L_54:
        /*0090*/ 	.word	0x00000008
.L_55:


//--------------------- .nv.info._Z21insertion_sort_kernelPfi --------------------------
	.section	.nv.info._Z21insertion_sort_kernelPfi,"",@"SHT_CUDA_INFO"
	.sectionflags	@""
	.align	4


	//----- nvinfo : EIATTR_CUDA_API_VERSION
	.align		4
        /*0000*/ 	.byte	0x04, 0x37
        /*0002*/ 	.short	(.L_57 - .L_56)
.L_56:
        /*0004*/ 	.word	0x00000082


	//----- nvinfo : EIATTR_KPARAM_INFO
	.align		4
.L_57:
        /*0008*/ 	.byte	0x04, 0x17
        /*000a*/ 	.short	(.L_59 - .L_58)
.L_58:
        /*000c*/ 	.word	0x00000000
        /*0010*/ 	.short	0x0001
        /*0012*/ 	.short	0x0008
        /*0014*/ 	.byte	0x00, 0xf0, 0x11, 0x00


	//----- nvinfo : EIATTR_KPARAM_INFO
	.align		4
.L_59:
        /*0018*/ 	.byte	0x04, 0x17
        /*001a*/ 	.short	(.L_61 - .L_60)
.L_60:
        /*001c*/ 	.word	0x00000000
        /*0020*/ 	.short	0x0000
        /*0022*/ 	.short	0x0000
        /*0024*/ 	.byte	0x00, 0xf5, 0x21, 0x00


	//----- nvinfo : EIATTR_SPARSE_MMA_MASK
	.align		4
.L_61:
        /*0028*/ 	.byte	0x03, 0x50
        /*002a*/ 	.short	0x0000


	//----- nvinfo : EIATTR_MAXREG_COUNT
	.align		4
        /*002c*/ 	.byte	0x03, 0x1b
        /*002e*/ 	.short	0x00ff


	//----- nvinfo : EIATTR_MERCURY_ISA_VERSION
	.align		4
        /*0030*/ 	.byte	0x03, 0x5f
        /*0032*/ 	.short	0x0101


	//----- nvinfo : EIATTR_VRC_CTA_INIT_COUNT
	.align		4
        /*0034*/ 	.byte	0x02, 0x4a
	.zero		1
	.zero		1


	//----- nvinfo : EIATTR_EXIT_INSTR_OFFSETS
	.align		4
        /*0038*/ 	.byte	0x04, 0x1c
        /*003a*/ 	.short	(.L_63 - .L_62)


	//   ....[0]....
.L_62:
        /*003c*/ 	.word	0x00000090


	//   ....[1]....
        /*0040*/ 	.word	0x00000220


	//----- nvinfo : EIATTR_CBANK_PARAM_SIZE
	.align		4
.L_63:
        /*0044*/ 	.byte	0x03, 0x19
        /*0046*/ 	.short	0x000c


	//----- nvinfo : EIATTR_PARAM_CBANK
	.align		4
        /*0048*/ 	.byte	0x04, 0x0a
        /*004a*/ 	.short	(.L_65 - .L_64)
	.align		4
.L_64:
        /*004c*/ 	.word	index@(.nv.constant0._Z21insertion_sort_kernelPfi)
        /*0050*/ 	.short	0x0380
        /*0052*/ 	.short	0x000c


	//----- nvinfo : EIATTR_SW_WAR
	.align		4
.L_65:
        /*0054*/ 	.byte	0x04, 0x36
        /*0056*/ 	.short	(.L_67 - .L_66)
.L_66:
        /*0058*/ 	.word	0x00000008
.L_67:


//--------------------- .nv.callgraph             --------------------------
	.section	.nv.callgraph,"",@"SHT_CUDA_CALLGRAPH"
	.align	4
	.sectionentsize	8
	.align		4
        /*0000*/ 	.word	0x00000000
	.align		4
        /*0004*/ 	.word	0xffffffff
	.align		4
        /*0008*/ 	.word	0x00000000
	.align		4
        /*000c*/ 	.word	0xfffffffe
	.align		4
        /*0010*/ 	.word	0x00000000
	.align		4
        /*0014*/ 	.word	0xfffffffd
	.align		4
        /*0018*/ 	.word	0x00000000
	.align		4
        /*001c*/ 	.word	0xfffffffc


//--------------------- .text._Z16partition_kernelPfPiS0_fi --------------------------
	.section	.text._Z16partition_kernelPfPiS0_fi,"ax",@progbits
	.align	128
        .global         _Z16partition_kernelPfPiS0_fi
        .type           _Z16partition_kernelPfPiS0_fi,@function
        .size           _Z16partition_kernelPfPiS0_fi,(.L_x_13 - _Z16partition_kernelPfPiS0_fi)
        .other          _Z16partition_kernelPfPiS0_fi,@"STO_CUDA_ENTRY STV_DEFAULT"
_Z16partition_kernelPfPiS0_fi:
.text._Z16partition_kernelPfPiS0_fi:
[----:B------:R-:W-:Y:S01]  /*0000*/  LDC R1, c[0x0][0x37c] ;  /* 0x0000df00ff017b82 */ /* 0x000fe20000000800 */
[----:B------:R-:W0:Y:S07]  /*0010*/  S2R R9, SR_TID.X ;  /* 0x0000000000097919 */ /* 0x000e2e0000002100 */
[----:B------:R-:W1:Y:S01]  /*0020*/  S2UR UR5, SR_CgaCtaId ;  /* 0x00000000000579c3 */ /* 0x000e620000008800 */
[----:B------:R-:W2:Y:S01]  /*0030*/  LDCU UR7, c[0x0][0x360] ;  /* 0x00006c00ff0777ac */ /* 0x000ea20008000800 */
[----:B------:R-:W-:Y:S01]  /*0040*/  BSSY.RECONVERGENT B0, `(.L_x_0) ;  /* 0x0000017000007945 */ /* 0x000fe20003800200 */
[----:B------:R-:W3:Y:S01]  /*0050*/  S2R R0, SR_CTAID.X ;  /* 0x0000000000007919 */ /* 0x000ee20000002500 */
[----:B------:R-:W-:Y:S01]  /*0060*/  UMOV UR4, 0x400 ;  /* 0x0000040000047882 */ /* 0x000fe20000000000 */
[----:B------:R-:W4:Y:S01]  /*0070*/  LDCU UR8, c[0x0][0x39c] ;  /* 0x00007380ff0877ac */ /* 0x000f220008000800 */
[----:B--2---:R-:W-:Y:S01]  /*0080*/  IMAD.U32 R6, RZ, RZ, UR7 ;  /* 0x00000007ff067e24 */ /* 0x004fe2000f8e00ff */
[----:B-1----:R-:W-:-:S04]  /*0090*/  ULEA UR4, UR5, UR4, 0x18 ;  /* 0x0000000405047291 */ /* 0x002fc8000f8ec0ff */
[----:B------:R-:W-:-:S06]  /*00a0*/  ULEA UR6, UR7, UR4, 0x2 ;  /* 0x0000000407067291 */ /* 0x000fcc000f8e10ff */
[C---:B0-----:R-:W-:Y:S01]  /*00b0*/  LEA R4, R9.reuse, UR6, 0x2 ;  /* 0x0000000609047c11 */ /* 0x041fe2000f8e10ff */
[----:B---3--:R-:W-:Y:S01]  /*00c0*/  IMAD R5, R0, UR7, R9 ;  /* 0x0000000700057c24 */ /* 0x008fe2000f8e0209 */
[----:B------:R-:W-:-:S04]  /*00d0*/  LEA R0, R9, UR4, 0x2 ;  /* 0x0000000409007c11 */ /* 0x000fc8000f8e10ff */
[----:B----4-:R-:W-:Y:S01]  /*00e0*/  ISETP.GE.AND P0, PT, R5, UR8, PT ;  /* 0x0000000805007c0c */ /* 0x010fe2000bf06270 */
[----:B------:R0:W-:Y:S01]  /*00f0*/  STS [R0], RZ ;  /* 0x000000ff00007388 */ /* 0x0001e20000000800 */
[----:B------:R-:W1:Y:S03]  /*0100*/  LDCU.64 UR8, c[0x0][0x358] ;  /* 0x00006b00ff0877ac */ /* 0x000e660008000a00 */
[----:B------:R0:W-:Y:S08]  /*0110*/  STS [R4], RZ ;  /* 0x000000ff04007388 */ /* 0x0001f00000000800 */
[----:B0-----:R-:W-:Y:S05]  /*0120*/  @P0 BRA `(.L_x_1) ;  /* 0x0000000000200947 */ /* 0x001fea0003800000 */
[----:B------:R-:W0:Y:S01]  /*0130*/  LDC.64 R2, c[0x0][0x380] ;  /* 0x0000e000ff027b82 */ /* 0x000e220000000a00 */
[----:B------:R-:W2:Y:S01]  /*0140*/  LDCU UR4, c[0x0][0x398] ;  /* 0x00007300ff0477ac */ /* 0x000ea20008000800 */
[----:B0-----:R-:W-:-:S06]  /*0150*/  IMAD.WIDE R2, R5, 0x4, R2 ;  /* 0x0000000405027825 */ /* 0x001fcc00078e0202 */
[----:B-1----:R-:W2:Y:S01]  /*0160*/  LDG.E R2, desc[UR8][R2.64] ;  /* 0x0000000802027981 */ /* 0x002ea2000c1e1900 */
[----:B------:R-:W-:Y:S01]  /*0170*/  IMAD.MOV.U32 R5, RZ, RZ, 0x1 ;  /* 0x00000001ff057424 */ /* 0x000fe200078e00ff */
[----:B--2---:R-:W-:-:S13]  /*0180*/  FSETP.GTU.AND P0, PT, R2, UR4, PT ;  /* 0x0000000402007c0b */ /* 0x004fda000bf0c000 */
[----:B------:R0:W-:Y:S04]  /*0190*/  @!P0 STS [R0], R5 ;  /* 0x0000000500008388 */ /* 0x0001e80000000800 */
[----:B------:R0:W-:Y:S02]  /*01a0*/  @P0 STS [R4], R5 ;  /* 0x0000000504000388 */ /* 0x0001e40000000800 */
.L_x_1:
[----:B-1----:R-:W-:Y:S05]  /*01b0*/  BSYNC.RECONVERGENT B0 ;  /* 0x0000000000007941 */ /* 0x002fea0003800200 */
.L_x_0:
[----:B------:R-:W-:Y:S01]  /*01c0*/  BAR.SYNC.DEFER_BLOCKING 0x0 ;  /* 0x0000000000007b1d */ /* 0x000fe20000010000 */
[----:B------:R-:W-:-:S13]  /*01d0*/  ISETP.GE.U32.AND P0, PT, R6, 0x2, PT ;  /* 0x000000020600780c */ /* 0x000fda0003f06070 */
[----:B------:R-:W-:Y:S05]  /*01e0*/  @!P0 BRA `(.L_x_2) ;  /* 0x00000000004c8947 */ /* 0x000fea0003800000 */
.L_x_5:
[----:B------:R-:W-:Y:S01]  /*01f0*/  SHF.R.U32.HI R11, RZ, 0x1, R6 ;  /* 0x00000001ff0b7819 */ /* 0x000fe20000011606 */
[----:B------:R-:W-:Y:S03]  /*0200*/  BSSY.RECONVERGENT B0, `(.L_x_3) ;  /* 0x000000d000007945 */ /* 0x000fe60003800200 */
[----:B------:R-:W-:-:S13]  /*0210*/  ISETP.GE.U32.AND P0, PT, R9, R11, PT ;  /* 0x0000000b0900720c */ /* 0x000fda0003f06070 */
[----:B-1----:R-:W-:Y:S05]  /*0220*/  @P0 BRA `(.L_x_4) ;  /* 0x0000000000280947 */ /* 0x002fea0003800000 */
[C---:B------:R-:W-:Y:S01]  /*0230*/  IMAD R2, R11.reuse, 0x4, R0 ;  /* 0x000000040b027824 */ /* 0x040fe200078e0200 */
[----:B------:R-:W-:Y:S01]  /*0240*/  LDS R3, [R0] ;  /* 0x0000000000037984 */ /* 0x000fe20000000800 */
[----:B0-----:R-:W-:-:S04]  /*0250*/  IMAD R5, R11, 0x4, R4 ;  /* 0x000000040b057824 */ /* 0x001fc800078e0204 */
[----:B------:R-:W0:Y:S02]  /*0260*/  LDS R2, [R2] ;  /* 0x0000000002027984 */ /* 0x000e240000000800 */
[----:B0-----:R-:W-:-:S05]  /*0270*/  IMAD.IADD R3, R2, 0x1, R3 ;  /* 0x0000000102037824 */ /* 0x001fca00078e0203 */
[----:B------:R-:W-:Y:S04]  /*0280*/  STS [R0], R3 ;  /* 0x0000000300007388 */ /* 0x000fe80000000800 */
[----:B------:R-:W-:Y:S04]  /*0290*/  LDS R5, [R5] ;  /* 0x0000000005057984 */ /* 0x000fe80000000800 */
[----:B------:R-:W0:Y:S02]  /*02a0*/  LDS R8, [R4] ;  /* 0x0000000004087984 */ /* 0x000e240000000800 */
[----:B0-----:R-:W-:-:S05]  /*02b0*/  IMAD.IADD R7, R5, 0x1, R8 ;  /* 0x0000000105077824 */ /* 0x001fca00078e0208 */
[----:B------:R1:W-:Y:S02]  /*02c0*/  STS [R4], R7 ;  /* 0x0000000704007388 */ /* 0x0003e40000000800 */
.L_x_4:
[----:B------:R-:W-:Y:S05]  /*02d0*/  BSYNC.RECONVERGENT B0 ;  /* 0x0000000000007941 */ /* 0x000fea0003800200 */
.L_x_3:
[----:B------:R-:W-:Y:S01]  /*02e0*/  BAR.SYNC.DEFER_BLOCKING 0x0 ;  /* 0x0000000000007b1d */ /* 0x000fe20000010000 */
[----:B------:R-:W-:Y:S01]  /*02f0*/  ISETP.GT.U32.AND P0, PT, R6, 0x3, PT ;  /* 0x000000030600780c */ /* 0x000fe20003f04070 */
[----:B------:R-:W-:-:S12]  /*0300*/  IMAD.MOV.U32 R6, RZ, RZ, R11 ;  /* 0x000000ffff067224 */ /* 0x000fd800078e000b */
[----:B------:R-:W-:Y:S05]  /*0310*/  @P0 BRA `(.L_x_5) ;  /* 0xfffffffc00b40947 */ /* 0x000fea000383ffff */
.L_x_2:
[----:B------:R-:W-:-:S13]  /*0320*/  ISETP.NE.AND P0, PT, R9, RZ, PT ;  /* 0x000000ff0900720c */ /* 0x000fda0003f05270 */
[----:B------:R-:W-:Y:S05]  /*0330*/  @P0 EXIT ;  /* 0x000000000000094d */ /* 0x000fea0003800000 */
[----:B------:R-:W2:Y:S01]  /*0340*/  S2UR UR5, SR_CgaCtaId ;  /* 0x00000000000579c3 */ /* 0x000ea20000008800 */
[----:B------:R-:W-:Y:S01]  /*0350*/  UMOV UR4, 0x400 ;  /* 0x0000040000047882 */ /* 0x000fe20000000000 */
[----:B------:R-:W-:Y:S06]  /*0360*/  LDS R9, [UR6] ;  /* 0x00000006ff097984 */ /* 0x000fec0008000800 */
[----:B------:R-:W3:Y:S08]  /*0370*/  LDC.64 R2, c[0x0][0x388] ;  /* 0x0000e200ff027b82 */ /* 0x000ef00000000a00 */
[----:B01----:R-:W0:Y:S01]  /*0380*/  LDC.64 R4, c[0x0][0x390] ;  /* 0x0000e400ff047b82 */ /* 0x003e220000000a00 */
[----:B--2---:R-:W-:-:S09]  /*0390*/  ULEA UR4, UR5, UR4, 0x18 ;  /* 0x0000000405047291 */ /* 0x004fd2000f8ec0ff */
[----:B------:R-:W3:Y:S04]  /*03a0*/  LDS R7, [UR4] ;  /* 0x00000004ff077984 */ /* 0x000ee80008000800 */
[----:B---3--:R-:W-:Y:S04]  /*03b0*/  REDG.E.ADD.STRONG.GPU desc[UR8][R2.64], R7 ;  /* 0x000000070200798e */ /* 0x008fe8000c12e108 */
[----:B0-----:R-:W-:Y:S01]  /*03c0*/  REDG.E.ADD.STRONG.GPU desc[UR8][R4.64], R9 ;  /* 0x000000090400798e */ /* 0x001fe2000c12e108 */
[----:B------:R-:W-:Y:S05]  /*03d0*/  EXIT ;  /* 0x000000000000794d */ /* 0x000fea0003800000 */
.L_x_6:
[----:B------:R-:W-:-:S00]  /*03e0*/  BRA `(.L_x_6) ;  /* 0xfffffffc00fc7947 */ /* 0x000fc0000383ffff */
[----:B------:R-:W-:-:S00]  /*03f0*/  NOP ;  /* 0x0000000000007918 */ /* 0x000fc00000000000 */
        /* <DEDUP_REMOVED lines=8> */
.L_x_13:


//--------------------- .text._Z17bitonic_sort_stepPfiii --------------------------
	.section	.text._Z17bitonic_sort_stepPfiii,"ax",@progbits
	.align	128
        .global         _Z17bitonic_sort_stepPfiii
        .type           _Z17bitonic_sort_stepPfiii,@function
        .size           _Z17bitonic_sort_stepPfiii,(.L_x_14 - _Z17bitonic_sort_stepPfiii)
        .other          _Z17bitonic_sort_stepPfiii,@"STO_CUDA_ENTRY STV_DEFAULT"
_Z17bitonic_sort_stepPfiii:
.text._Z17bitonic_sort_stepPfiii:
[----:B------:R-:W-:Y:S01]  /*0000*/  LDC R1, c[0x0][0x37c] ;  /* 0x0000df00ff017b82 */ /* 0x000fe20000000800 */
[----:B------:R-:W0:Y:S07]  /*0010*/  S2R R7, SR_TID.X ;  /* 0x0000000000077919 */ /* 0x000e2e0000002100 */
[----:B------:R-:W0:Y:S01]  /*0020*/  S2UR UR4, SR_CTAID.X ;  /* 0x00000000000479c3 */ /* 0x000e220000002500 */
[----:B------:R-:W1:Y:S07]  /*0030*/  LDCU UR5, c[0x0][0x388] ;  /* 0x00007100ff0577ac */ /* 0x000e6e0008000800 */
[----:B------:R-:W0:Y:S02]  /*0040*/  LDC R0, c[0x0][0x360] ;  /* 0x0000d800ff007b82 */ /* 0x000e240000000800 */
[----:B0-----:R-:W-:-:S05]  /*0050*/  IMAD R7, R0, UR4, R7 ;  /* 0x0000000400077c24 */ /* 0x001fca000f8e0207 */
[----:B-1----:R-:W-:-:S13]  /*0060*/  ISETP.GE.AND P0, PT, R7, UR5, PT ;  /* 0x0000000507007c0c */ /* 0x002fda000bf06270 */
[----:B------:R-:W-:Y:S05]  /*0070*/  @P0 EXIT ;  /* 0x000000000000094d */ /* 0x000fea0003800000 */
[----:B------:R-:W0:Y:S02]  /*0080*/  LDCU UR4, c[0x0][0x390] ;  /* 0x00007200ff0477ac */ /* 0x000e240008000800 */
[----:B0-----:R-:W-:-:S04]  /*0090*/  LOP3.LUT R9, R7, UR4, RZ, 0x3c, !PT ;  /* 0x0000000407097c12 */ /* 0x001fc8000f8e3cff */
[----:B------:R-:W-:-:S13]  /*00a0*/  ISETP.GT.AND P0, PT, R9, R7, PT ;  /* 0x000000070900720c */ /* 0x000fda0003f04270 */
[----:B------:R-:W-:Y:S05]  /*00b0*/  @!P0 EXIT ;  /* 0x000000000000894d */ /* 0x000fea0003800000 */
[----:B------:R-:W0:Y:S02]  /*00c0*/  LDCU UR4, c[0x0][0x38c] ;  /* 0x00007180ff0477ac */ /* 0x000e240008000800 */
[----:B0-----:R-:W-:Y:S01]  /*00d0*/  LOP3.LUT P0, RZ, R7, UR4, RZ, 0xc0, !PT ;  /* 0x0000000407ff7c12 */ /* 0x001fe2000f80c0ff */
[----:B------:R-:W0:-:S12]  /*00e0*/  LDCU.64 UR4, c[0x0][0x358] ;  /* 0x00006b00ff0477ac */ /* 0x000e180008000a00 */
[----:B------:R-:W-:Y:S05]  /*00f0*/  @P0 BRA `(.L_x_7) ;  /* 0x0000000000280947 */ /* 0x000fea0003800000 */
[----:B------:R-:W1:Y:S02]  /*0100*/  LDC.64 R4, c[0x0][0x380] ;  /* 0x0000e000ff047b82 */ /* 0x000e640000000a00 */
[----:B-1----:R-:W-:-:S04]  /*0110*/  IMAD.WIDE R2, R7, 0x4, R4 ;  /* 0x0000000407027825 */ /* 0x002fc800078e0204 */
[----:B------:R-:W-:Y:S01]  /*0120*/  IMAD.WIDE R4, R9, 0x4, R4 ;  /* 0x0000000409047825 */ /* 0x000fe200078e0204 */
[----:B0-----:R-:W2:Y:S04]  /*0130*/  LDG.E R7, desc[UR4][R2.64] ;  /* 0x0000000402077981 */ /* 0x001ea8000c1e1900 */
[----:B------:R-:W2:Y:S02]  /*0140*/  LDG.E R0, desc[UR4][R4.64] ;  /* 0x0000000404007981 */ /* 0x000ea4000c1e1900 */
[----:B--2---:R-:W-:-:S13]  /*0150*/  FSETP.GT.AND P0, PT, R7, R0, PT ;  /* 0x000000000700720b */ /* 0x004fda0003f04000 */
[----:B------:R-:W-:Y:S05]  /*0160*/  @!P0 EXIT ;  /* 0x000000000000894d */ /* 0x000fea0003800000 */
[----:B------:R-:W-:Y:S04]  /*0170*/  STG.E desc[UR4][R2.64], R0 ;  /* 0x0000000002007986 */ /* 0x000fe8000c101904 */
[----:B------:R-:W-:Y:S01]  /*0180*/  STG.E desc[UR4][R4.64], R7 ;  /* 0x0000000704007986 */ /* 0x000fe2000c101904 */
[----:B------:R-:W-:Y:S05]  /*0190*/  EXIT ;  /* 0x000000000000794d */ /* 0x000fea0003800000 */
.L_x_7:
[----:B------:R-:W1:Y:S02]  /*01a0*/  LDC.64 R2, c[0x0][0x380] ;  /* 0x0000e000ff027b82 */ /* 0x000e640000000a00 */
[----:B-1----:R-:W-:-:S04]  /*01b0*/  IMAD.WIDE R4, R7, 0x4, R2 ;  /* 0x0000000407047825 */ /* 0x002fc800078e0202 */
[----:B------:R-:W-:Y:S01]  /*01c0*/  IMAD.WIDE R2, R9, 0x4, R2 ;  /* 0x0000000409027825 */ /* 0x000fe200078e0202 */
[----:B0-----:R-:W2:Y:S04]  /*01d0*/  LDG.E R7, desc[UR4][R4.64] ;  /* 0x0000000404077981 */ /* 0x001ea8000c1e1900 */
[----:B------:R-:W2:Y:S02]  /*01e0*/  LDG.E R0, desc[UR4][R2.64] ;  /* 0x0000000402007981 */ /* 0x000ea4000c1e1900 */
[----:B--2---:R-:W-:-:S13]  /*01f0*/  FSETP.GEU.AND P0, PT, R7, R0, PT ;  /* 0x000000000700720b */ /* 0x004fda0003f0e000 */
[----:B------:R-:W-:Y:S05]  /*0200*/  @P0 EXIT ;  /* 0x000000000000094d */ /* 0x000fea0003800000 */
[----:B------:R-:W-:Y:S04]  /*0210*/  STG.E desc[UR4][R4.64], R0 ;  /* 0x0000000004007986 */ /* 0x000fe8000c101904 */
[----:B------:R-:W-:Y:S01]  /*0220*/  STG.E desc[UR4][R2.64], R7 ;  /* 0x0000000702007986 */ /* 0x000fe2000c101904 */
[----:B------:R-:W-:Y:S05]  /*0230*/  EXIT ;  /* 0x000000000000794d */ /* 0x000fea0003800000 */
.L_x_8:
        /* <DEDUP_REMOVED lines=12> */
.L_x_14:


//--------------------- .text._Z21insertion_sort_kernelPfi --------------------------
	.section	.text._Z21insertion_sort_kernelPfi,"ax",@progbits
	.align	128
        .global         _Z21insertion_sort_kernelPfi
        .type           _Z21insertion_sort_kernelPfi,@function
        .size           _Z21insertion_sort_kernelPfi,(.L_x_15 - _Z21insertion_sort_kernelPfi)
        .other          _Z21insertion_sort_kernelPfi,@"STO_CUDA_ENTRY STV_DEFAULT"
_Z21insertion_sort_kernelPfi:
.text._Z21insertion_sort_kernelPfi:
[----:B------:R-:W-:Y:S08]  /*0000*/  LDC R1, c[0x0][0x37c] ;  /* 0x0000df00ff017b82 */ /* 0x000ff00000000800 */
[----:B------:R-:W0:Y:S01]  /*0010*/  S2UR UR4, SR_CTAID.X ;  /* 0x00000000000479c3 */ /* 0x000e220000002500 */
[----:B------:R-:W1:Y:S01]  /*0020*/  S2R R0, SR_TID.X ;  /* 0x0000000000007919 */ /* 0x000e620000002100 */
[----:B------:R-:W2:Y:S06]  /*0030*/  LDCU UR5, c[0x0][0x360] ;  /* 0x00006c00ff0577ac */ /* 0x000eac0008000800 */
[----:B------:R-:W3:Y:S01]  /*0040*/  LDC R2, c[0x0][0x388] ;  /* 0x0000e200ff027b82 */ /* 0x000ee20000000800 */
[----:B0-----:R-:W-:-:S04]  /*0050*/  UIADD3 UR4, UPT, UPT, URZ, -UR4, URZ ;  /* 0x80000004ff047290 */ /* 0x001fc8000fffe0ff */
[----:B--2---:R-:W-:Y:S01]  /*0060*/  UIMAD UR5, UR4, UR5, URZ ;  /* 0x00000005040572a4 */ /* 0x004fe2000f8e02ff */
[----:B---3--:R-:W-:-:S05]  /*0070*/  ISETP.GE.AND P0, PT, R2, 0x2, PT ;  /* 0x000000020200780c */ /* 0x008fca0003f06270 */
[----:B-1----:R-:W-:-:S13]  /*0080*/  ISETP.NE.OR P0, PT, R0, UR5, !P0 ;  /* 0x0000000500007c0c */ /* 0x002fda000c705670 */
[----:B------:R-:W-:Y:S05]  /*0090*/  @P0 EXIT ;  /* 0x000000000000094d */ /* 0x000fea0003800000 */
[----:B------:R-:W-:Y:S01]  /*00a0*/  IMAD.MOV.U32 R7, RZ, RZ, 0x1 ;  /* 0x00000001ff077424 */ /* 0x000fe200078e00ff */
[----:B------:R-:W0:Y:S01]  /*00b0*/  LDCU.64 UR4, c[0x0][0x358] ;  /* 0x00006b00ff0477ac */ /* 0x000e220008000a00 */
[----:B------:R-:W-:-:S05]  /*00c0*/  NOP ;  /* 0x0000000000007918 */ /* 0x000fca0000000000 */
.L_x_11:
[----:B-1----:R-:W1:Y:S01]  /*00d0*/  LDC.64 R2, c[0x0][0x380] ;  /* 0x0000e000ff027b82 */ /* 0x002e620000000a00 */
[----:B------:R-:W2:Y:S07]  /*00e0*/  LDCU UR6, c[0x0][0x388] ;  /* 0x00007100ff0677ac */ /* 0x000eae0008000800 */
[----:B------:R-:W3:Y:S01]  /*00f0*/  LDC.64 R4, c[0x0][0x380] ;  /* 0x0000e000ff047b82 */ /* 0x000ee20000000a00 */
[----:B-1----:R-:W-:-:S05]  /*0100*/  IMAD.WIDE.U32 R2, R7, 0x4, R2 ;  /* 0x0000000407027825 */ /* 0x002fca00078e0002 */
[----:B0-----:R0:W5:Y:S01]  /*0110*/  LDG.E R9, desc[UR4][R2.64] ;  /* 0x0000000402097981 */ /* 0x001162000c1e1900 */
[----:B------:R-:W-:Y:S01]  /*0120*/  IMAD.MOV.U32 R0, RZ, RZ, R7 ;  /* 0x000000ffff007224 */ /* 0x000fe200078e0007 */
[----:B------:R-:W-:-:S04]  /*0130*/  IADD3 R7, PT, PT, R7, 0x1, RZ ;  /* 0x0000000107077810 */ /* 0x000fc80007ffe0ff */
[----:B--23--:R-:W-:-:S13]  /*0140*/  ISETP.NE.AND P0, PT, R7, UR6, PT ;  /* 0x0000000607007c0c */ /* 0x00cfda000bf05270 */
.L_x_10:
[----:B------:R-:W-:-:S04]  /*0150*/  VIADD R11, R0, 0xffffffff ;  /* 0xffffffff000b7836 */ /* 0x000fc80000000000 */
[----:B0-----:R-:W-:-:S05]  /*0160*/  IMAD.WIDE.U32 R2, R11, 0x4, R4 ;  /* 0x000000040b027825 */ /* 0x001fca00078e0004 */
[----:B------:R-:W2:Y:S02]  /*0170*/  LDG.E R6, desc[UR4][R2.64] ;  /* 0x0000000402067981 */ /* 0x000ea4000c1e1900 */
[----:B--2--5:R-:W-:-:S13]  /*0180*/  FSETP.GT.AND P1, PT, R6, R9, PT ;  /* 0x000000090600720b */ /* 0x024fda0003f24000 */
[----:B------:R-:W-:Y:S05]  /*0190*/  @!P1 BRA `(.L_x_9) ;  /* 0x0000000000149947 */ /* 0x000fea0003800000 */
[----:B------:R-:W-:Y:S01]  /*01a0*/  ISETP.GT.AND P1, PT, R0, 0x1, PT ;  /* 0x000000010000780c */ /* 0x000fe20003f24270 */
[----:B------:R1:W-:Y:S01]  /*01b0*/  STG.E desc[UR4][R2.64+0x4], R6 ;  /* 0x0000040602007986 */ /* 0x0003e2000c101904 */
[----:B------:R-:W-:-:S11]  /*01c0*/  MOV R0, R11 ;  /* 0x0000000b00007202 */ /* 0x000fd60000000f00 */
[----:B-1----:R-:W-:Y:S05]  /*01d0*/  @P1 BRA `(.L_x_10) ;  /* 0xfffffffc00dc1947 */ /* 0x002fea000383ffff */
[----:B------:R-:W-:-:S07]  /*01e0*/  IMAD.MOV.U32 R0, RZ, RZ, RZ ;  /* 0x000000ffff007224 */ /* 0x000fce00078e00ff */
.L_x_9:
[----:B------:R-:W-:-:S05]  /*01f0*/  IMAD.WIDE R2, R0, 0x4, R4 ;  /* 0x0000000400027825 */ /* 0x000fca00078e0204 */
[----:B------:R1:W-:Y:S01]  /*0200*/  STG.E desc[UR4][R2.64], R9 ;  /* 0x0000000902007986 */ /* 0x0003e2000c101904 */
[----:B------:R-:W-:Y:S05]  /*0210*/  @P0 BRA `(.L_x_11) ;  /* 0xfffffffc00ac0947 */ /* 0x000fea000383ffff */
[----:B------:R-:W-:Y:S05]  /*0220*/  EXIT ;  /* 0x000000000000794d */ /* 0x000fea0003800000 */
.L_x_12:
        /* <DEDUP_REMOVED lines=13> */
.L_x_15:


//--------------------- .nv.shared._Z16partition_kernelPfPiS0_fi --------------------------
	.section	.nv.shared._Z16partition_kernelPfPiS0_fi,"aw",@nobits
	.sectionflags	@""
	.align	16
	.zero		1024


//--------------------- .nv.shared.reserved.0     --------------------------
	.section	.nv.shared.reserved.0,"aw",@nobits
	.weak		__nv_reservedSMEM_offset_0_alias
	.size		__nv_reservedSMEM_offset_0_alias, 0, 64
	.other		__nv_reservedSMEM_offset_0_alias,@"STO_CUDA_RESERVED_SHARED STV_DEFAULT"
__nv_reservedSMEM_offset_0_alias:
	.zero		0
	.zero		64


//--------------------- .nv.shared._Z17bitonic_sort_stepPfiii --------------------------
	.section	.nv.shared._Z17bitonic_sort_stepPfiii,"aw",@nobits
	.sectionflags	@""
	.align	16
	.zero		1024


//--------------------- .nv.shared._Z21insertion_sort_kernelPfi --------------------------
	.section	.nv.shared._Z21insertion_sort_kernelPfi,"aw",@nobits
	.sectionflags	@""
	.align	16
	.zero		1024


//--------------------- .nv.constant0._Z16partition_kernelPfPiS0_fi --------------------------
	.section	.nv.constant0._Z16partition_kernelPfPiS0_fi,"a",@progbits
	.sectionflags	@""
	.align	4
.nv.constant0._Z16partition_kernelPfPiS0_fi:
	.zero		928


//--------------------- .nv.constant0._Z17bitonic_sort_stepPfiii --------------------------
	.section	.nv.constant0._Z17bitonic_sort_stepPfiii,"a",@progbits
	.sectionflags	@""
	.align	4
.nv.constant0._Z17bitonic_sort_stepPfiii:
	.zero		916


//--------------------- .nv.constant0._Z21insertion_sort_kernelPfi --------------------------
	.section	.nv.constant0._Z21insertion_sort_kernelPfi,"a",@progbits
	.sectionflags	@""
	.align	4
.nv.constant0._Z21insertion_sort_kernelPfi:
	.zero		908


//--------------------- SYMBOLS --------------------------

	.type		.nv.reservedSmem.offset0,@object
	.size		.nv.reservedSmem.offset0,0x4
	.type		.nv.reservedSmem.cap,@object
	.size		.nv.reservedSmem.cap,0x4
